//
// Generated by NVIDIA NVVM Compiler
//
// Compiler Build ID: CL-36424714
// Cuda compilation tools, release 13.0, V13.0.88
// Based on NVVM 20.0.0
//

.version 9.0
.target sm_100
.address_size 64

	// .globl	_Z17subtractIntValuesPiPKiS1_j

.visible .entry _Z17subtractIntValuesPiPKiS1_j(
	.param .u64 .ptr .align 1 _Z17subtractIntValuesPiPKiS1_j_param_0,
	.param .u64 .ptr .align 1 _Z17subtractIntValuesPiPKiS1_j_param_1,
	.param .u64 .ptr .align 1 _Z17subtractIntValuesPiPKiS1_j_param_2,
	.param .u32 _Z17subtractIntValuesPiPKiS1_j_param_3
)
{
	.reg .pred 	%p<3>;
	.reg .b32 	%r<12>;
	.reg .b64 	%rd<11>;

	ld.param.u64 	%rd4, [_Z17subtractIntValuesPiPKiS1_j_param_0];
	ld.param.u64 	%rd5, [_Z17subtractIntValuesPiPKiS1_j_param_1];
	ld.param.u64 	%rd6, [_Z17subtractIntValuesPiPKiS1_j_param_2];
	ld.param.u32 	%r4, [_Z17subtractIntValuesPiPKiS1_j_param_3];
	setp.eq.s32 	%p1, %r4, 0;
	@%p1 bra 	$L__BB0_3;
	mov.u32 	%r6, %nctaid.x;
	mov.u32 	%r7, %ntid.x;
	mul.lo.s32 	%r1, %r7, %r6;
	cvta.to.global.u64 	%rd1, %rd5;
	cvta.to.global.u64 	%rd2, %rd6;
	cvta.to.global.u64 	%rd3, %rd4;
	mov.b32 	%r11, 0;
$L__BB0_2:
	mul.wide.u32 	%rd7, %r11, 4;
	add.s64 	%rd8, %rd1, %rd7;
	ld.global.u32 	%r8, [%rd8];
	add.s64 	%rd9, %rd2, %rd7;
	ld.global.u32 	%r9, [%rd9];
	sub.s32 	%r10, %r8, %r9;
	add.s64 	%rd10, %rd3, %rd7;
	st.global.u32 	[%rd10], %r10;
	add.s32 	%r11, %r11, %r1;
	setp.lt.u32 	%p2, %r11, %r4;
	@%p2 bra 	$L__BB0_2;
$L__BB0_3:
	ret;

}


// ===== COMPILED SASS (sm_100) =====

	.target	sm_100

	.elftype	@"ET_EXEC"


//--------------------- .note.nv.tkinfo           --------------------------
	.section	.note.nv.tkinfo,"",@"SHT_NOTE"
	.sectionflags	@"SHF_NOTE_NV_TKINFO"
	.tkinfo
        /*0018*/ 	.word	0x00000002
        /*0030*/ 	.string	""
        /*0030*/ 	.string	"ptxas"
        /*0030*/ 	.string	"Cuda compilation tools, release 13.0, V13.0.88"
        /*0030*/ 	.string	"Build cuda_13.0.r13.0/compiler.36424714_0"
        /*0030*/ 	.string	"-arch sm_100 -m 64 "



//--------------------- .note.nv.cuinfo           --------------------------
	.section	.note.nv.cuinfo,"",@"SHT_NOTE"
	.sectionflags	@"SHF_NOTE_NV_CUINFO"
        /*0018*/ 	.short	0x0002
        /*001a*/ 	.short	0x0064
        /*001c*/ 	.short	0x0082
	.zero		2


//--------------------- .nv.info                  --------------------------
	.section	.nv.info,"",@"SHT_CUDA_INFO"
	.align	4


	//----- nvinfo : EIATTR_REGCOUNT
	.align		4
        /*0000*/ 	.byte	0x04, 0x2f
        /*0002*/ 	.short	(.L_1 - .L_0)
	.align		4
.L_0:
        /*0004*/ 	.word	index@(_Z17subtractIntValuesPiPKiS1_j)
        /*0008*/ 	.word	0x00000014


	//----- nvinfo : EIATTR_FRAME_SIZE
	.align		4
.L_1:
        /*000c*/ 	.byte	0x04, 0x11
        /*000e*/ 	.short	(.L_3 - .L_2)
	.align		4
.L_2:
        /*0010*/ 	.word	index@(_Z17subtractIntValuesPiPKiS1_j)
        /*0014*/ 	.word	0x00000000


	//----- nvinfo : EIATTR_MIN_STACK_SIZE
	.align		4
.L_3:
        /*0018*/ 	.byte	0x04, 0x12
        /*001a*/ 	.short	(.L_5 - .L_4)
	.align		4
.L_4:
        /*001c*/ 	.word	index@(_Z17subtractIntValuesPiPKiS1_j)
        /*0020*/ 	.word	0x00000000
.L_5:


//--------------------- .nv.compat                --------------------------
	.section	.nv.compat,"",@"SHT_CUDA_COMPAT_INFO"
	.align	4
        /*0000*/ 	.byte	0x02, 0x09, 0x00, 0x00, 0x02, 0x02, 0x01, 0x00, 0x02, 0x05, 0x05, 0x00, 0x03, 0x07, 0x01, 0x01
        /*0010*/ 	.byte	0x02, 0x03, 0x00, 0x00, 0x02, 0x06, 0x01, 0x00, 0x04, 0x0b, 0x08, 0x00, 0x09, 0x00, 0x00, 0x00
        /*0020*/ 	.byte	0x00, 0x00, 0x00, 0x00


//--------------------- .nv.info._Z17subtractIntValuesPiPKiS1_j --------------------------
	.section	.nv.info._Z17subtractIntValuesPiPKiS1_j,"",@"SHT_CUDA_INFO"
	.sectionflags	@""
	.align	4


	//----- nvinfo : EIATTR_CUDA_API_VERSION
	.align		4
        /*0000*/ 	.byte	0x04, 0x37
        /*0002*/ 	.short	(.L_7 - .L_6)
.L_6:
        /*0004*/ 	.word	0x00000082


	//----- nvinfo : EIATTR_KPARAM_INFO
	.align		4
.L_7:
        /*0008*/ 	.byte	0x04, 0x17
        /*000a*/ 	.short	(.L_9 - .L_8)
.L_8:
        /*000c*/ 	.word	0x00000000
        /*0010*/ 	.short	0x0003
        /*0012*/ 	.short	0x0018
        /*0014*/ 	.byte	0x00, 0xf0, 0x11, 0x00


	//----- nvinfo : EIATTR_KPARAM_INFO
	.align		4
.L_9:
        /*0018*/ 	.byte	0x04, 0x17
        /*001a*/ 	.short	(.L_11 - .L_10)
.L_10:
        /*001c*/ 	.word	0x00000000
        /*0020*/ 	.short	0x0002
        /*0022*/ 	.short	0x0010
        /*0024*/ 	.byte	0x00, 0xf5, 0x21, 0x00


	//----- nvinfo : EIATTR_KPARAM_INFO
	.align		4
.L_11:
        /*0028*/ 	.byte	0x04, 0x17
        /*002a*/ 	.short	(.L_13 - .L_12)
.L_12:
        /*002c*/ 	.word	0x00000000
        /*0030*/ 	.short	0x0001
        /*0032*/ 	.short	0x0008
        /*0034*/ 	.byte	0x00, 0xf5, 0x21, 0x00


	//----- nvinfo : EIATTR_KPARAM_INFO
	.align		4
.L_13:
        /*0038*/ 	.byte	0x04, 0x17
        /*003a*/ 	.short	(.L_15 - .L_14)
.L_14:
        /*003c*/ 	.word	0x00000000
        /*0040*/ 	.short	0x0000
        /*0042*/ 	.short	0x0000
        /*0044*/ 	.byte	0x00, 0xf5, 0x21, 0x00


	//----- nvinfo : EIATTR_SPARSE_MMA_MASK
	.align		4
.L_15:
        /*0048*/ 	.byte	0x03, 0x50
        /*004a*/ 	.short	0x0000


	//----- nvinfo : EIATTR_MAXREG_COUNT
	.align		4
        /*004c*/ 	.byte	0x03, 0x1b
        /*004e*/ 	.short	0x00ff


	//----- nvinfo : EIATTR_MERCURY_ISA_VERSION
	.align		4
        /*0050*/ 	.byte	0x03, 0x5f
        /*0052*/ 	.short	0x0101


	//----- nvinfo : EIATTR_VRC_CTA_INIT_COUNT
	.align		4
        /*0054*/ 	.byte	0x02, 0x4a
	.zero		1
	.zero		1


	//----- nvinfo : EIATTR_EXIT_INSTR_OFFSETS
	.align		4
        /*0058*/ 	.byte	0x04, 0x1c
        /*005a*/ 	.short	(.L_17 - .L_16)


	//   ....[0]....
.L_16:
        /*005c*/ 	.word	0x00000030


	//   ....[1]....
        /*0060*/ 	.word	0x00000160


	//----- nvinfo : EIATTR_CBANK_PARAM_SIZE
	.align		4
.L_17:
        /*0064*/ 	.byte	0x03, 0x19
        /*0066*/ 	.short	0x001c


	//----- nvinfo : EIATTR_PARAM_CBANK
	.align		4
        /*0068*/ 	.byte	0x04, 0x0a
        /*006a*/ 	.short	(.L_19 - .L_18)
	.align		4
.L_18:
        /*006c*/ 	.word	index@(.nv.constant0._Z17subtractIntValuesPiPKiS1_j)
        /*0070*/ 	.short	0x0380
        /*0072*/ 	.short	0x001c


	//----- nvinfo : EIATTR_SW_WAR
	.align		4
.L_19:
        /*0074*/ 	.byte	0x04, 0x36
        /*0076*/ 	.short	(.L_21 - .L_20)
.L_20:
        /*0078*/ 	.word	0x00000008
.L_21:


//--------------------- .nv.callgraph             --------------------------
	.section	.nv.callgraph,"",@"SHT_CUDA_CALLGRAPH"
	.align	4
	.sectionentsize	8
	.align		4
        /*0000*/ 	.word	0x00000000
	.align		4
        /*0004*/ 	.word	0xffffffff
	.align		4
        /*0008*/ 	.word	0x00000000
	.align		4
        /*000c*/ 	.word	0xfffffffe
	.align		4
        /*0010*/ 	.word	0x00000000
	.align		4
        /*0014*/ 	.word	0xfffffffd
	.align		4
        /*0018*/ 	.word	0x00000000
	.align		4
        /*001c*/ 	.word	0xfffffffc


//--------------------- .text._Z17subtractIntValuesPiPKiS1_j --------------------------
	.section	.text._Z17subtractIntValuesPiPKiS1_j,"ax",@progbits
	.align	128
        .global         _Z17subtractIntValuesPiPKiS1_j
        .type           _Z17subtractIntValuesPiPKiS1_j,@function
        .size           _Z17subtractIntValuesPiPKiS1_j,(.L_x_2 - _Z17subtractIntValuesPiPKiS1_j)
        .other          _Z17subtractIntValuesPiPKiS1_j,@"STO_CUDA_ENTRY STV_DEFAULT"
_Z17subtractIntValuesPiPKiS1_j:
.text._Z17subtractIntValuesPiPKiS1_j:
[----:B------:R-:W-:Y:S01]  /*0000*/  LDC R1, c[0x0][0x37c] ;  /* 0x0000df00ff017b82 */ /* 0x000fe20000000800 */
[----:B------:R-:W0:Y:S02]  /*0010*/  LDCU UR8, c[0x0][0x398] ;  /* 0x00007300ff0877ac */ /* 0x000e240008000800 */
[----:B0-----:R-:W-:-:S13]  /*0020*/  ISETP.NE.AND P0, PT, RZ, UR8, PT ;  /* 0x00000008ff007c0c */ /* 0x001fda000bf05270 */
[----:B------:R-:W-:Y:S05]  /*0030*/  @!P0 EXIT ;  /* 0x000000000000894d */ /* 0x000fea0003800000 */
[----:B------:R-:W0:Y:S01]  /*0040*/  LDC.64 R10, c[0x0][0x390] ;  /* 0x0000e400ff0a7b82 */ /* 0x000e220000000a00 */
[----:B------:R-:W1:Y:S01]  /*0050*/  LDCU UR4, c[0x0][0x370] ;  /* 0x00006e00ff0477ac */ /* 0x000e620008000800 */
[----:B------:R-:W-:Y:S01]  /*0060*/  HFMA2 R15, -RZ, RZ, 0, 0 ;  /* 0x00000000ff0f7431 */ /* 0x000fe200000001ff */
[----:B------:R-:W1:Y:S05]  /*0070*/  LDCU UR5, c[0x0][0x360] ;  /* 0x00006c00ff0577ac */ /* 0x000e6a0008000800 */
[----:B------:R-:W2:Y:S01]  /*0080*/  LDC.64 R12, c[0x0][0x380] ;  /* 0x0000e000ff0c7b82 */ /* 0x000ea20000000a00 */
[----:B------:R-:W3:Y:S07]  /*0090*/  LDCU.64 UR6, c[0x0][0x358] ;  /* 0x00006b00ff0677ac */ /* 0x000eee0008000a00 */
[----:B------:R-:W4:Y:S01]  /*00a0*/  LDC.64 R8, c[0x0][0x388] ;  /* 0x0000e200ff087b82 */ /* 0x000f220000000a00 */
[----:B-1----:R-:W-:-:S12]  /*00b0*/  UIMAD UR4, UR4, UR5, URZ ;  /* 0x00000005040472a4 */ /* 0x002fd8000f8e02ff */
.L_x_0:
[----:B----4-:R-:W-:-:S04]  /*00c0*/  IMAD.WIDE.U32 R2, R15, 0x4, R8 ;  /* 0x000000040f027825 */ /* 0x010fc800078e0008 */
[C---:B0-----:R-:W-:Y:S02]  /*00d0*/  IMAD.WIDE.U32 R4, R15.reuse, 0x4, R10 ;  /* 0x000000040f047825 */ /* 0x041fe400078e000a */
[----:B---3--:R-:W3:Y:S04]  /*00e0*/  LDG.E R2, desc[UR6][R2.64] ;  /* 0x0000000602027981 */ /* 0x008ee8000c1e1900 */
[----:B------:R-:W3:Y:S01]  /*00f0*/  LDG.E R5, desc[UR6][R4.64] ;  /* 0x0000000604057981 */ /* 0x000ee2000c1e1900 */
[C---:B-12---:R-:W-:Y:S01]  /*0100*/  IMAD.WIDE.U32 R6, R15.reuse, 0x4, R12 ;  /* 0x000000040f067825 */ /* 0x046fe200078e000c */
[----:B------:R-:W-:-:S04]  /*0110*/  IADD3 R15, PT, PT, R15, UR4, RZ ;  /* 0x000000040f0f7c10 */ /* 0x000fc8000fffe0ff */
[----:B------:R-:W-:Y:S02]  /*0120*/  ISETP.GE.U32.AND P0, PT, R15, UR8, PT ;  /* 0x000000080f007c0c */ /* 0x000fe4000bf06070 */
[----:B---3--:R-:W-:-:S05]  /*0130*/  IADD3 R17, PT, PT, R2, -R5, RZ ;  /* 0x8000000502117210 */ /* 0x008fca0007ffe0ff */
[----:B------:R1:W-:Y:S06]  /*0140*/  STG.E desc[UR6][R6.64], R17 ;  /* 0x0000001106007986 */ /* 0x0003ec000c101906 */
[----:B------:R-:W-:Y:S05]  /*0150*/  @!P0 BRA `(.L_x_0) ;  /* 0xfffffffc00d88947 */ /* 0x000fea000383ffff */
[----:B------:R-:W-:Y:S05]  /*0160*/  EXIT ;  /* 0x000000000000794d */ /* 0x000fea0003800000 */
.L_x_1:
[----:B------:R-:W-:-:S00]  /*0170*/  BRA `(.L_x_1) ;  /* 0xfffffffc00fc7947 */ /* 0x000fc0000383ffff */
[----:B------:R-:W-:-:S00]  /*0180*/  NOP ;  /* 0x0000000000007918 */ /* 0x000fc00000000000 */
[----:B------:R-:W-:-:S00]  /*0190*/  NOP ;  /* 0x0000000000007918 */ /* 0x000fc00000000000 */
[----:B------:R-:W-:-:S00]  /*01a0*/  NOP ;  /* 0x0000000000007918 */ /* 0x000fc00000000000 */
[----:B------:R-:W-:-:S00]  /*01b0*/  NOP ;  /* 0x0000000000007918 */ /* 0x000fc00000000000 */
[----:B------:R-:W-:-:S00]  /*01c0*/  NOP ;  /* 0x0000000000007918 */ /* 0x000fc00000000000 */
[----:B------:R-:W-:-:S00]  /*01d0*/  NOP ;  /* 0x0000000000007918 */ /* 0x000fc00000000000 */
[----:B------:R-:W-:-:S00]  /*01e0*/  NOP ;  /* 0x0000000000007918 */ /* 0x000fc00000000000 */
[----:B------:R-:W-:-:S00]  /*01f0*/  NOP ;  /* 0x0000000000007918 */ /* 0x000fc00000000000 */
.L_x_2:


//--------------------- .nv.shared.reserved.0     --------------------------
	.section	.nv.shared.reserved.0,"aw",@nobits
	.weak		__nv_reservedSMEM_offset_0_alias
	.size		__nv_reservedSMEM_offset_0_alias, 0, 64
	.other		__nv_reservedSMEM_offset_0_alias,@"STO_CUDA_RESERVED_SHARED STV_DEFAULT"
__nv_reservedSMEM_offset_0_alias:
	.zero		0
	.zero		64


//--------------------- .nv.constant0._Z17subtractIntValuesPiPKiS1_j --------------------------
	.section	.nv.constant0._Z17subtractIntValuesPiPKiS1_j,"a",@progbits
	.sectionflags	@""
	.align	4
.nv.constant0._Z17subtractIntValuesPiPKiS1_j:
	.zero		924


//--------------------- SYMBOLS --------------------------

	.type		.nv.reservedSmem.offset0,@object
	.size		.nv.reservedSmem.offset0,0x4
